	.headerflags	@"EF_CUDA_TEXMODE_UNIFIED EF_CUDA_64BIT_ADDRESS EF_CUDA_ACCELERATORS EF_CUDA_SM90 EF_CUDA_VIRTUAL_SM(EF_CUDA_SM90)"
	.elftype	@"ET_EXEC"


//--------------------- .nv.info                  --------------------------
	.section	.nv.info,"",@"SHT_CUDA_INFO"
	.align	4


	//----- nvinfo : EIATTR_REGCOUNT
	.align		4
        /*0000*/ 	.byte	0x04, 0x2f
        /*0002*/ 	.short	(.L_1 - .L_0)
	.align		4
.L_0:
        /*0004*/ 	.word	index@(chunk_local_cumsum_scalar_kernel)
        /*0008*/ 	.word	0x0000000c


	//----- nvinfo : EIATTR_FRAME_SIZE
	.align		4
.L_1:
        /*000c*/ 	.byte	0x04, 0x11
        /*000e*/ 	.short	(.L_3 - .L_2)
	.align		4
.L_2:
        /*0010*/ 	.word	index@(chunk_local_cumsum_scalar_kernel)
        /*0014*/ 	.word	0x00000000


	//----- nvinfo : EIATTR_MIN_STACK_SIZE
	.align		4
.L_3:
        /*0018*/ 	.byte	0x04, 0x12
        /*001a*/ 	.short	(.L_5 - .L_4)
	.align		4
.L_4:
        /*001c*/ 	.word	index@(chunk_local_cumsum_scalar_kernel)
        /*0020*/ 	.word	0x00000000
.L_5:


//--------------------- .nv.info.chunk_local_cumsum_scalar_kernel --------------------------
	.section	.nv.info.chunk_local_cumsum_scalar_kernel,"",@"SHT_CUDA_INFO"
	.sectionflags	@""
	.align	4


	//----- nvinfo : EIATTR_CUDA_API_VERSION
	.align		4
        /*0000*/ 	.byte	0x04, 0x37
        /*0002*/ 	.short	(.L_7 - .L_6)
.L_6:
        /*0004*/ 	.word	0x00000080


	//----- nvinfo : EIATTR_KPARAM_INFO
	.align		4
.L_7:
        /*0008*/ 	.byte	0x04, 0x17
        /*000a*/ 	.short	(.L_9 - .L_8)
.L_8:
        /*000c*/ 	.word	0x00000000
        /*0010*/ 	.short	0x0003
        /*0012*/ 	.short	0x0018
        /*0014*/ 	.byte	0x00, 0xf4, 0x21, 0x00


	//----- nvinfo : EIATTR_KPARAM_INFO
	.align		4
.L_9:
        /*0018*/ 	.byte	0x04, 0x17
        /*001a*/ 	.short	(.L_11 - .L_10)
.L_10:
        /*001c*/ 	.word	0x00000000
        /*0020*/ 	.short	0x0002
        /*0022*/ 	.short	0x0010
        /*0024*/ 	.byte	0x00, 0xf0, 0x11, 0x00


	//----- nvinfo : EIATTR_KPARAM_INFO
	.align		4
.L_11:
        /*0028*/ 	.byte	0x04, 0x17
        /*002a*/ 	.short	(.L_13 - .L_12)
.L_12:
        /*002c*/ 	.word	0x00000000
        /*0030*/ 	.short	0x0001
        /*0032*/ 	.short	0x0008
        /*0034*/ 	.byte	0x00, 0xf4, 0x21, 0x00


	//----- nvinfo : EIATTR_KPARAM_INFO
	.align		4
.L_13:
        /*0038*/ 	.byte	0x04, 0x17
        /*003a*/ 	.short	(.L_15 - .L_14)
.L_14:
        /*003c*/ 	.word	0x00000000
        /*0040*/ 	.short	0x0000
        /*0042*/ 	.short	0x0000
        /*0044*/ 	.byte	0x00, 0xf4, 0x21, 0x00


	//----- nvinfo : EIATTR_SPARSE_MMA_MASK
	.align		4
.L_15:
        /*0048*/ 	.byte	0x03, 0x50
        /*004a*/ 	.short	0x0000


	//----- nvinfo : EIATTR_MAXREG_COUNT
	.align		4
        /*004c*/ 	.byte	0x03, 0x1b
        /*004e*/ 	.short	0x00ff


	//----- nvinfo : EIATTR_COOP_GROUP_MASK_REGIDS
	.align		4
        /*0050*/ 	.byte	0x04, 0x29
        /*0052*/ 	.short	(.L_17 - .L_16)


	//   ....[0]....
.L_16:
        /*0054*/ 	.word	0xffffffff


	//   ....[1]....
        /*0058*/ 	.word	0xffffffff


	//   ....[2]....
        /*005c*/ 	.word	0xffffffff


	//   ....[3]....
        /*0060*/ 	.word	0xffffffff


	//   ....[4]....
        /*0064*/ 	.word	0xffffffff


	//----- nvinfo : EIATTR_COOP_GROUP_INSTR_OFFSETS
	.align		4
.L_17:
        /*0068*/ 	.byte	0x04, 0x28
        /*006a*/ 	.short	(.L_19 - .L_18)


	//   ....[0]....
.L_18:
        /*006c*/ 	.word	0x00000200


	//   ....[1]....
        /*0070*/ 	.word	0x00000230


	//   ....[2]....
        /*0074*/ 	.word	0x00000260


	//   ....[3]....
        /*0078*/ 	.word	0x00000290


	//   ....[4]....
        /*007c*/ 	.word	0x000002d0


	//----- nvinfo : EIATTR_EXIT_INSTR_OFFSETS
	.align		4
.L_19:
        /*0080*/ 	.byte	0x04, 0x1c
        /*0082*/ 	.short	(.L_21 - .L_20)


	//   ....[0]....
.L_20:
        /*0084*/ 	.word	0x000003b0


	//   ....[1]....
        /*0088*/ 	.word	0x000003d0


	//----- nvinfo : EIATTR_REQNTID
	.align		4
.L_21:
        /*008c*/ 	.byte	0x04, 0x10
        /*008e*/ 	.short	(.L_23 - .L_22)
.L_22:
        /*0090*/ 	.word	0x00000040
        /*0094*/ 	.word	0x00000001
        /*0098*/ 	.word	0x00000001


	//----- nvinfo : EIATTR_CBANK_PARAM_SIZE
	.align		4
.L_23:
        /*009c*/ 	.byte	0x03, 0x19
        /*009e*/ 	.short	0x0020


	//----- nvinfo : EIATTR_PARAM_CBANK
	.align		4
        /*00a0*/ 	.byte	0x04, 0x0a
        /*00a2*/ 	.short	(.L_25 - .L_24)
	.align		4
.L_24:
        /*00a4*/ 	.word	index@(.nv.constant0.chunk_local_cumsum_scalar_kernel)
        /*00a8*/ 	.short	0x0210
        /*00aa*/ 	.short	0x0020


	//----- nvinfo : EIATTR_SW_WAR
	.align		4
.L_25:
        /*00ac*/ 	.byte	0x04, 0x36
        /*00ae*/ 	.short	(.L_27 - .L_26)
.L_26:
        /*00b0*/ 	.word	0x00000008
.L_27:


//--------------------- .nv.callgraph             --------------------------
	.section	.nv.callgraph,"",@"SHT_CUDA_CALLGRAPH"
	.align	4
	.sectionentsize	8
	.align		4
        /*0000*/ 	.word	0x00000000
	.align		4
        /*0004*/ 	.word	0xffffffff
	.align		4
        /*0008*/ 	.word	0x00000000
	.align		4
        /*000c*/ 	.word	0xfffffffe
	.align		4
        /*0010*/ 	.word	0x00000000
	.align		4
        /*0014*/ 	.word	0xfffffffd
	.align		4
        /*0018*/ 	.word	0x00000000
	.align		4
        /*001c*/ 	.word	0xfffffffc


//--------------------- .text.chunk_local_cumsum_scalar_kernel --------------------------
	.section	.text.chunk_local_cumsum_scalar_kernel,"ax",@progbits
	.sectionflags	@"SHF_BARRIERS=1"
	.align	128
        .global         chunk_local_cumsum_scalar_kernel
        .type           chunk_local_cumsum_scalar_kernel,@function
        .size           chunk_local_cumsum_scalar_kernel,(.L_x_1 - chunk_local_cumsum_scalar_kernel)
        .other          chunk_local_cumsum_scalar_kernel,@"STO_CUDA_ENTRY STV_DEFAULT"
chunk_local_cumsum_scalar_kernel:
.text.chunk_local_cumsum_scalar_kernel:
[----:B------:R-:W0:Y:S01]  /*0000*/  LDC R1, c[0x0][0x28] ;  /* 0x00000a00ff017b82 */ /* 0x000e220000000800 */
[----:B------:R-:W1:Y:S07]  /*0010*/  S2R R0, SR_CTAID.X ;  /* 0x0000000000007919 */ /* 0x000e6e0000002500 */
[----:B------:R-:W2:Y:S01]  /*0020*/  S2UR UR7, SR_CTAID.Y ;  /* 0x00000000000779c3 */ /* 0x000ea20000002600 */
[----:B------:R-:W-:Y:S01]  /*0030*/  ULDC UR9, c[0x0][0x220] ;  /* 0x0000880000097ab9 */ /* 0x000fe20000000800 */
[----:B------:R-:W-:Y:S01]  /*0040*/  ULDC.64 UR4, c[0x0][0x210] ;  /* 0x0000840000047ab9 */ /* 0x000fe20000000a00 */
[----:B------:R-:W3:Y:S01]  /*0050*/  S2R R5, SR_TID.X ;  /* 0x0000000000057919 */ /* 0x000ee20000002100 */
[----:B------:R-:W-:Y:S01]  /*0060*/  USHF.R.S32.HI UR8, URZ, 0x1f, UR9 ;  /* 0x0000001f3f087899 */ /* 0x000fe20008011409 */
[----:B------:R-:W-:Y:S01]  /*0070*/  IMAD.MOV.U32 R7, RZ, RZ, RZ ;  /* 0x000000ffff077224 */ /* 0x000fe200078e00ff */
[----:B--2---:R-:W-:-:S02]  /*0080*/  ULOP3.LUT UR6, UR7, 0xffe0, URZ, 0xc0, !UPT ;  /* 0x0000ffe007067892 */ /* 0x004fc4000f8ec03f */
[----:B------:R-:W-:Y:S02]  /*0090*/  ULOP3.LUT UR7, UR7, 0x1f, URZ, 0xc0, !UPT ;  /* 0x0000001f07077892 */ /* 0x000fe4000f8ec03f */
[----:B------:R-:W-:Y:S01]  /*00a0*/  UIMAD UR6, UR6, UR9, URZ ;  /* 0x00000009060672a4 */ /* 0x000fe2000f8e023f */
[----:B-1----:R-:W-:-:S03]  /*00b0*/  IMAD.SHL.U32 R0, R0, 0x40, RZ ;  /* 0x0000004000007824 */ /* 0x002fc600078e00ff */
[----:B------:R-:W-:Y:S02]  /*00c0*/  UIMAD.WIDE UR4, UR6, 0x4, UR4 ;  /* 0x00000004060478a5 */ /* 0x000fe4000f8e0204 */
[----:B---3--:R-:W-:Y:S02]  /*00d0*/  LOP3.LUT R9, R0, 0x3f, R5, 0xf8, !PT ;  /* 0x0000003f00097812 */ /* 0x008fe400078ef805 */
[----:B------:R-:W-:Y:S01]  /*00e0*/  UIMAD.WIDE.U32 UR4, UR7, 0x4, UR4 ;  /* 0x00000004070478a5 */ /* 0x000fe2000f8e0004 */
[----:B------:R-:W-:Y:S02]  /*00f0*/  SHF.R.S32.HI R2, RZ, 0x1f, R0 ;  /* 0x0000001fff027819 */ /* 0x000fe40000011400 */
[C---:B------:R-:W-:Y:S01]  /*0100*/  ISETP.GE.U32.AND P0, PT, R9.reuse, UR9, PT ;  /* 0x0000000909007c0c */ /* 0x040fe2000bf06070 */
[C---:B------:R-:W-:Y:S01]  /*0110*/  IMAD.SHL.U32 R8, R9.reuse, 0x80, RZ ;  /* 0x0000008009087824 */ /* 0x040fe200078e00ff */
[----:B------:R-:W-:Y:S02]  /*0120*/  SHF.L.U64.HI R9, R9, 0x7, R2 ;  /* 0x0000000709097819 */ /* 0x000fe40000010202 */
[----:B------:R-:W-:Y:S01]  /*0130*/  ISETP.GE.AND.EX P0, PT, R2, UR8, PT, P0 ;  /* 0x0000000802007c0c */ /* 0x000fe2000bf06300 */
[----:B------:R-:W-:Y:S01]  /*0140*/  ULDC.64 UR8, c[0x0][0x208] ;  /* 0x0000820000087ab9 */ /* 0x000fe20000000a00 */
[----:B------:R-:W-:-:S02]  /*0150*/  IADD3 R2, P1, R8, UR4, RZ ;  /* 0x0000000408027c10 */ /* 0x000fc4000ff3e0ff */
[----:B------:R-:W-:Y:S02]  /*0160*/  ISETP.GT.AND P0, PT, R0, -0x1, !P0 ;  /* 0xffffffff0000780c */ /* 0x000fe40004704270 */
[----:B------:R-:W-:-:S11]  /*0170*/  IADD3.X R3, R9, UR5, RZ, P1, !PT ;  /* 0x0000000509037c10 */ /* 0x000fd60008ffe4ff */
[----:B------:R-:W2:Y:S01]  /*0180*/  @P0 LDG.E R7, desc[UR8][R2.64] ;  /* 0x0000000802070981 */ /* 0x000ea2000c1e1900 */
[----:B------:R-:W-:Y:S01]  /*0190*/  LOP3.LUT R0, R5, 0x1f, RZ, 0xc0, !PT ;  /* 0x0000001f05007812 */ /* 0x000fe200078ec0ff */
[----:B------:R-:W1:Y:S01]  /*01a0*/  S2UR UR5, SR_CgaCtaId ;  /* 0x00000000000579c3 */ /* 0x000e620000008800 */
[----:B------:R-:W-:Y:S01]  /*01b0*/  UMOV UR4, 0x400 ;  /* 0x0000040000047882 */ /* 0x000fe20000000000 */
[----:B------:R-:W-:Y:S02]  /*01c0*/  SHF.R.U32.HI R5, RZ, 0x5, R5 ;  /* 0x00000005ff057819 */ /* 0x000fe40000011605 */
[C---:B------:R-:W-:Y:S02]  /*01d0*/  ISETP.NE.AND P1, PT, R0.reuse, RZ, PT ;  /* 0x000000ff0000720c */ /* 0x040fe40003f25270 */
[----:B------:R-:W-:Y:S01]  /*01e0*/  ISETP.NE.AND P2, PT, R0, 0x1f, PT ;  /* 0x0000001f0000780c */ /* 0x000fe20003f45270 */
[----:B-1----:R-:W-:Y:S01]  /*01f0*/  ULEA UR4, UR5, UR4, 0x18 ;  /* 0x0000000405047291 */ /* 0x002fe2000f8ec03f */
[----:B--2---:R-:W1:Y:S09]  /*0200*/  SHFL.UP PT, R4, R7, 0x1, RZ ;  /* 0x0420000007047989 */ /* 0x004e7200000e00ff */
[----:B-1----:R-:W-:Y:S01]  /*0210*/  @P1 FADD R7, R4, R7 ;  /* 0x0000000704071221 */ /* 0x002fe20000000000 */
[----:B------:R-:W-:-:S04]  /*0220*/  ISETP.GT.U32.AND P1, PT, R0, 0x1, PT ;  /* 0x000000010000780c */ /* 0x000fc80003f24070 */
[----:B------:R-:W1:Y:S09]  /*0230*/  SHFL.UP PT, R4, R7, 0x2, RZ ;  /* 0x0440000007047989 */ /* 0x000e7200000e00ff */
[----:B-1----:R-:W-:Y:S01]  /*0240*/  @P1 FADD R7, R7, R4 ;  /* 0x0000000407071221 */ /* 0x002fe20000000000 */
[----:B------:R-:W-:-:S04]  /*0250*/  ISETP.GT.U32.AND P1, PT, R0, 0x3, PT ;  /* 0x000000030000780c */ /* 0x000fc80003f24070 */
[----:B------:R-:W1:Y:S09]  /*0260*/  SHFL.UP PT, R4, R7, 0x4, RZ ;  /* 0x0480000007047989 */ /* 0x000e7200000e00ff */
[----:B-1----:R-:W-:Y:S01]  /*0270*/  @P1 FADD R7, R7, R4 ;  /* 0x0000000407071221 */ /* 0x002fe20000000000 */
[----:B------:R-:W-:-:S04]  /*0280*/  ISETP.GT.U32.AND P1, PT, R0, 0x7, PT ;  /* 0x000000070000780c */ /* 0x000fc80003f24070 */
[----:B------:R-:W1:Y:S09]  /*0290*/  SHFL.UP PT, R2, R7, 0x8, RZ ;  /* 0x0500000007027989 */ /* 0x000e7200000e00ff */
[----:B-1----:R-:W-:Y:S01]  /*02a0*/  @P1 FADD R7, R7, R2 ;  /* 0x0000000207071221 */ /* 0x002fe20000000000 */
[----:B------:R-:W-:-:S02]  /*02b0*/  ISETP.GT.U32.AND P1, PT, R0, 0xf, PT ;  /* 0x0000000f0000780c */ /* 0x000fc40003f24070 */
[----:B------:R-:W-:Y:S02]  /*02c0*/  SGXT.U32 R0, R5, 0x1 ;  /* 0x000000010500781a */ /* 0x000fe40000000000 */
[----:B------:R-:W1:Y:S02]  /*02d0*/  SHFL.UP PT, R2, R7, 0x10, RZ ;  /* 0x0600000007027989 */ /* 0x000e6400000e00ff */
[----:B------:R-:W-:-:S07]  /*02e0*/  LEA R4, R0, UR4, 0x2 ;  /* 0x0000000400047c11 */ /* 0x000fce000f8e10ff */
[----:B-1----:R-:W-:Y:S01]  /*02f0*/  @P1 FADD R7, R7, R2 ;  /* 0x0000000207071221 */ /* 0x002fe20000000000 */
[----:B------:R-:W-:-:S03]  /*0300*/  ISETP.NE.AND P1, PT, R0, RZ, PT ;  /* 0x000000ff0000720c */ /* 0x000fc60003f25270 */
[----:B------:R-:W-:-:S05]  /*0310*/  IMAD.MOV.U32 R5, RZ, RZ, R7 ;  /* 0x000000ffff057224 */ /* 0x000fca00078e0007 */
[----:B------:R-:W-:Y:S01]  /*0320*/  @!P2 STS [R4], R5 ;  /* 0x000000050400a388 */ /* 0x000fe20000000800 */
[----:B------:R-:W-:Y:S06]  /*0330*/  BAR.SYNC.DEFER_BLOCKING 0x0 ;  /* 0x0000000000007b1d */ /* 0x000fec0000010000 */
[----:B------:R-:W1:Y:S01]  /*0340*/  LDS R6, [UR4] ;  /* 0x00000004ff067984 */ /* 0x000e620008000800 */
[----:B------:R-:W-:Y:S02]  /*0350*/  ULDC.64 UR4, c[0x0][0x218] ;  /* 0x0000860000047ab9 */ /* 0x000fe40000000a00 */
[----:B------:R-:W-:-:S04]  /*0360*/  UIMAD.WIDE UR4, UR6, 0x4, UR4 ;  /* 0x00000004060478a5 */ /* 0x000fc8000f8e0204 */
[----:B------:R-:W-:-:S06]  /*0370*/  UIMAD.WIDE.U32 UR4, UR7, 0x4, UR4 ;  /* 0x00000004070478a5 */ /* 0x000fcc000f8e0004 */
[----:B------:R-:W-:-:S04]  /*0380*/  IADD3 R2, P2, R8, UR4, RZ ;  /* 0x0000000408027c10 */ /* 0x000fc8000ff5e0ff */
[----:B------:R-:W-:Y:S01]  /*0390*/  IADD3.X R3, R9, UR5, RZ, P2, !PT ;  /* 0x0000000509037c10 */ /* 0x000fe200097fe4ff */
[----:B-1----:R-:W-:Y:S01]  /*03a0*/  @P1 FADD R5, R5, R6 ;  /* 0x0000000605051221 */ /* 0x002fe20000000000 */
[----:B0-----:R-:W-:Y:S07]  /*03b0*/  @!P0 EXIT ;  /* 0x000000000000894d */ /* 0x001fee0003800000 */
[----:B------:R-:W-:Y:S01]  /*03c0*/  STG.E desc[UR8][R2.64], R5 ;  /* 0x0000000502007986 */ /* 0x000fe2000c101908 */
[----:B------:R-:W-:Y:S05]  /*03d0*/  EXIT ;  /* 0x000000000000794d */ /* 0x000fea0003800000 */
.L_x_0:
[----:B------:R-:W-:-:S00]  /*03e0*/  BRA `(.L_x_0) ;  /* 0xfffffffc00fc7947 */ /* 0x000fc0000383ffff */
[----:B------:R-:W-:-:S00]  /*03f0*/  NOP ;  /* 0x0000000000007918 */ /* 0x000fc00000000000 */
        /* <DEDUP_REMOVED lines=8> */
.L_x_1:


//--------------------- .nv.shared.chunk_local_cumsum_scalar_kernel --------------------------
	.section	.nv.shared.chunk_local_cumsum_scalar_kernel,"aw",@nobits
	.sectionflags	@""
	.align	16
	.zero		1024


//--------------------- .nv.shared.reserved.0     --------------------------
	.section	.nv.shared.reserved.0,"aw",@nobits
	.weak		__nv_reservedSMEM_offset_0_alias
	.size		__nv_reservedSMEM_offset_0_alias, 0, 0
	.other		__nv_reservedSMEM_offset_0_alias,@"STO_CUDA_RESERVED_SHARED STV_DEFAULT"
__nv_reservedSMEM_offset_0_alias:
	.zero		0


//--------------------- .nv.constant0.chunk_local_cumsum_scalar_kernel --------------------------
	.section	.nv.constant0.chunk_local_cumsum_scalar_kernel,"a",@progbits
	.sectionflags	@""
	.align	4
.nv.constant0.chunk_local_cumsum_scalar_kernel:
	.zero		560


//--------------------- SYMBOLS --------------------------

	.type		.nv.reservedSmem.offset0,@object
	.size		.nv.reservedSmem.offset0,0x4
